//
// Generated by NVIDIA NVVM Compiler
//
// Compiler Build ID: CL-36424714
// Cuda compilation tools, release 13.0, V13.0.88
// Based on NVVM 20.0.0
//

.version 9.0
.target sm_100
.address_size 64

	// .globl	sin_strided_float
.global .align 4 .b8 __cudart_i2opi_f[24] = {65, 144, 67, 60, 153, 149, 98, 219, 192, 221, 52, 245, 209, 87, 39, 252, 41, 21, 68, 78, 110, 131, 249, 162};

.visible .entry sin_strided_float(
	.param .u32 sin_strided_float_param_0,
	.param .u32 sin_strided_float_param_1,
	.param .u64 .ptr .align 1 sin_strided_float_param_2,
	.param .u32 sin_strided_float_param_3,
	.param .u64 .ptr .align 1 sin_strided_float_param_4
)
{
	.local .align 4 .b8 	__local_depot0[28];
	.reg .b64 	%SP;
	.reg .b64 	%SPL;
	.reg .pred 	%p<13>;
	.reg .b32 	%r<53>;
	.reg .b32 	%f<28>;
	.reg .b64 	%rd<29>;
	.reg .b64 	%fd<3>;

	mov.u64 	%SPL, __local_depot0;
	ld.param.u32 	%r20, [sin_strided_float_param_0];
	ld.param.u32 	%r21, [sin_strided_float_param_1];
	ld.param.u64 	%rd11, [sin_strided_float_param_2];
	ld.param.u32 	%r22, [sin_strided_float_param_3];
	ld.param.u64 	%rd12, [sin_strided_float_param_4];
	add.u64 	%rd1, %SPL, 0;
	mov.u32 	%r23, %ctaid.x;
	mov.u32 	%r1, %ntid.x;
	mov.u32 	%r24, %tid.x;
	mad.lo.s32 	%r48, %r23, %r1, %r24;
	setp.ge.s32 	%p1, %r48, %r20;
	@%p1 bra 	$L__BB0_14;
	mov.u32 	%r25, %nctaid.x;
	mul.lo.s32 	%r3, %r1, %r25;
	cvta.to.global.u64 	%rd2, %rd11;
	cvta.to.global.u64 	%rd3, %rd12;
	mov.u64 	%rd16, __cudart_i2opi_f;
$L__BB0_2:
	setp.lt.s32 	%p2, %r48, %r21;
	@%p2 bra 	$L__BB0_13;
	rem.s32 	%r26, %r48, %r22;
	setp.ne.s32 	%p3, %r26, 0;
	@%p3 bra 	$L__BB0_13;
	mul.wide.s32 	%rd14, %r48, 4;
	add.s64 	%rd15, %rd2, %rd14;
	ld.global.f32 	%f1, [%rd15];
	mul.f32 	%f7, %f1, 0f3F22F983;
	cvt.rni.s32.f32 	%r52, %f7;
	cvt.rn.f32.s32 	%f8, %r52;
	fma.rn.f32 	%f9, %f8, 0fBFC90FDA, %f1;
	fma.rn.f32 	%f10, %f8, 0fB3A22168, %f9;
	fma.rn.f32 	%f27, %f8, 0fA7C234C5, %f10;
	abs.f32 	%f3, %f1;
	setp.ltu.f32 	%p4, %f3, 0f47CE4780;
	@%p4 bra 	$L__BB0_12;
	setp.neu.f32 	%p5, %f3, 0f7F800000;
	@%p5 bra 	$L__BB0_7;
	mov.f32 	%f13, 0f00000000;
	mul.rn.f32 	%f27, %f1, %f13;
	mov.b32 	%r52, 0;
	bra.uni 	$L__BB0_12;
$L__BB0_7:
	mov.b32 	%r6, %f1;
	shl.b32 	%r28, %r6, 8;
	or.b32  	%r7, %r28, -2147483648;
	mov.b64 	%rd28, 0;
	mov.b32 	%r49, 0;
	mov.u64 	%rd26, %rd16;
	mov.u64 	%rd27, %rd1;
$L__BB0_8:
	.pragma "nounroll";
	ld.global.nc.u32 	%r29, [%rd26];
	mad.wide.u32 	%rd18, %r29, %r7, %rd28;
	shr.u64 	%rd28, %rd18, 32;
	st.local.u32 	[%rd27], %rd18;
	add.s32 	%r49, %r49, 1;
	add.s64 	%rd27, %rd27, 4;
	add.s64 	%rd26, %rd26, 4;
	setp.ne.s32 	%p6, %r49, 6;
	@%p6 bra 	$L__BB0_8;
	shr.u32 	%r30, %r6, 23;
	st.local.u32 	[%rd1+24], %rd28;
	and.b32  	%r10, %r30, 31;
	and.b32  	%r31, %r30, 224;
	add.s32 	%r32, %r31, -128;
	shr.u32 	%r33, %r32, 5;
	mul.wide.u32 	%rd19, %r33, 4;
	sub.s64 	%rd10, %rd1, %rd19;
	ld.local.u32 	%r50, [%rd10+24];
	ld.local.u32 	%r51, [%rd10+20];
	setp.eq.s32 	%p7, %r10, 0;
	@%p7 bra 	$L__BB0_11;
	shf.l.wrap.b32 	%r50, %r51, %r50, %r10;
	ld.local.u32 	%r34, [%rd10+16];
	shf.l.wrap.b32 	%r51, %r34, %r51, %r10;
$L__BB0_11:
	shr.u32 	%r35, %r50, 30;
	shf.l.wrap.b32 	%r36, %r51, %r50, 2;
	shl.b32 	%r37, %r51, 2;
	shr.u32 	%r38, %r36, 31;
	add.s32 	%r39, %r38, %r35;
	neg.s32 	%r40, %r39;
	setp.lt.s32 	%p8, %r6, 0;
	selp.b32 	%r52, %r40, %r39, %p8;
	xor.b32  	%r41, %r36, %r6;
	shr.s32 	%r42, %r36, 31;
	xor.b32  	%r43, %r42, %r36;
	xor.b32  	%r44, %r42, %r37;
	cvt.u64.u32 	%rd20, %r43;
	shl.b64 	%rd21, %rd20, 32;
	cvt.u64.u32 	%rd22, %r44;
	or.b64  	%rd23, %rd21, %rd22;
	cvt.rn.f64.s64 	%fd1, %rd23;
	mul.f64 	%fd2, %fd1, 0d3BF921FB54442D19;
	cvt.rn.f32.f64 	%f11, %fd2;
	neg.f32 	%f12, %f11;
	setp.lt.s32 	%p9, %r41, 0;
	selp.f32 	%f27, %f12, %f11, %p9;
$L__BB0_12:
	mul.rn.f32 	%f14, %f27, %f27;
	and.b32  	%r46, %r52, 1;
	setp.eq.b32 	%p10, %r46, 1;
	selp.f32 	%f15, 0f3F800000, %f27, %p10;
	fma.rn.f32 	%f16, %f14, %f15, 0f00000000;
	fma.rn.f32 	%f17, %f14, 0f37CBAC00, 0fBAB607ED;
	selp.f32 	%f18, %f17, 0fB94D4153, %p10;
	selp.f32 	%f19, 0f3D2AAABB, 0f3C0885E4, %p10;
	fma.rn.f32 	%f20, %f18, %f14, %f19;
	selp.f32 	%f21, 0fBEFFFFFF, 0fBE2AAAA8, %p10;
	fma.rn.f32 	%f22, %f20, %f14, %f21;
	fma.rn.f32 	%f23, %f22, %f16, %f15;
	and.b32  	%r47, %r52, 2;
	setp.eq.s32 	%p11, %r47, 0;
	mov.f32 	%f24, 0f00000000;
	sub.f32 	%f25, %f24, %f23;
	selp.f32 	%f26, %f23, %f25, %p11;
	add.s64 	%rd25, %rd3, %rd14;
	st.global.f32 	[%rd25], %f26;
$L__BB0_13:
	add.s32 	%r48, %r48, %r3;
	setp.lt.s32 	%p12, %r48, %r20;
	@%p12 bra 	$L__BB0_2;
$L__BB0_14:
	ret;

}


// ===== COMPILED SASS (sm_100) =====

	.target	sm_100

	.elftype	@"ET_EXEC"


//--------------------- .note.nv.tkinfo           --------------------------
	.section	.note.nv.tkinfo,"",@"SHT_NOTE"
	.sectionflags	@"SHF_NOTE_NV_TKINFO"
	.tkinfo
        /*0018*/ 	.word	0x00000002
        /*0030*/ 	.string	""
        /*0030*/ 	.string	"ptxas"
        /*0030*/ 	.string	"Cuda compilation tools, release 13.0, V13.0.88"
        /*0030*/ 	.string	"Build cuda_13.0.r13.0/compiler.36424714_0"
        /*0030*/ 	.string	"-arch sm_100 -m 64 "



//--------------------- .note.nv.cuinfo           --------------------------
	.section	.note.nv.cuinfo,"",@"SHT_NOTE"
	.sectionflags	@"SHF_NOTE_NV_CUINFO"
        /*0018*/ 	.short	0x0002
        /*001a*/ 	.short	0x0064
        /*001c*/ 	.short	0x0082
	.zero		2


//--------------------- .nv.info                  --------------------------
	.section	.nv.info,"",@"SHT_CUDA_INFO"
	.align	4


	//----- nvinfo : EIATTR_REGCOUNT
	.align		4
        /*0000*/ 	.byte	0x04, 0x2f
        /*0002*/ 	.short	(.L_2 - .L_1)
	.align		4
.L_1:
        /*0004*/ 	.word	index@(sin_strided_float)
        /*0008*/ 	.word	0x00000013


	//----- nvinfo : EIATTR_FRAME_SIZE
	.align		4
.L_2:
        /*000c*/ 	.byte	0x04, 0x11
        /*000e*/ 	.short	(.L_4 - .L_3)
	.align		4
.L_3:
        /*0010*/ 	.word	index@(sin_strided_float)
        /*0014*/ 	.word	0x00000000


	//----- nvinfo : EIATTR_MIN_STACK_SIZE
	.align		4
.L_4:
        /*0018*/ 	.byte	0x04, 0x12
        /*001a*/ 	.short	(.L_6 - .L_5)
	.align		4
.L_5:
        /*001c*/ 	.word	index@(sin_strided_float)
        /*0020*/ 	.word	0x00000000
.L_6:


//--------------------- .nv.compat                --------------------------
	.section	.nv.compat,"",@"SHT_CUDA_COMPAT_INFO"
	.align	4
        /*0000*/ 	.byte	0x02, 0x09, 0x00, 0x00, 0x02, 0x02, 0x01, 0x00, 0x02, 0x05, 0x05, 0x00, 0x03, 0x07, 0x01, 0x01
        /*0010*/ 	.byte	0x02, 0x03, 0x00, 0x00, 0x02, 0x06, 0x01, 0x00, 0x04, 0x0b, 0x08, 0x00, 0x01, 0x00, 0x00, 0x00
        /*0020*/ 	.byte	0x00, 0x00, 0x00, 0x00


//--------------------- .nv.info.sin_strided_float --------------------------
	.section	.nv.info.sin_strided_float,"",@"SHT_CUDA_INFO"
	.sectionflags	@""
	.align	4


	//----- nvinfo : EIATTR_CUDA_API_VERSION
	.align		4
        /*0000*/ 	.byte	0x04, 0x37
        /*0002*/ 	.short	(.L_8 - .L_7)
.L_7:
        /*0004*/ 	.word	0x00000082


	//----- nvinfo : EIATTR_KPARAM_INFO
	.align		4
.L_8:
        /*0008*/ 	.byte	0x04, 0x17
        /*000a*/ 	.short	(.L_10 - .L_9)
.L_9:
        /*000c*/ 	.word	0x00000000
        /*0010*/ 	.short	0x0004
        /*0012*/ 	.short	0x0018
        /*0014*/ 	.byte	0x00, 0xf5, 0x21, 0x00


	//----- nvinfo : EIATTR_KPARAM_INFO
	.align		4
.L_10:
        /*0018*/ 	.byte	0x04, 0x17
        /*001a*/ 	.short	(.L_12 - .L_11)
.L_11:
        /*001c*/ 	.word	0x00000000
        /*0020*/ 	.short	0x0003
        /*0022*/ 	.short	0x0010
        /*0024*/ 	.byte	0x00, 0xf0, 0x11, 0x00


	//----- nvinfo : EIATTR_KPARAM_INFO
	.align		4
.L_12:
        /*0028*/ 	.byte	0x04, 0x17
        /*002a*/ 	.short	(.L_14 - .L_13)
.L_13:
        /*002c*/ 	.word	0x00000000
        /*0030*/ 	.short	0x0002
        /*0032*/ 	.short	0x0008
        /*0034*/ 	.byte	0x00, 0xf5, 0x21, 0x00


	//----- nvinfo : EIATTR_KPARAM_INFO
	.align		4
.L_14:
        /*0038*/ 	.byte	0x04, 0x17
        /*003a*/ 	.short	(.L_16 - .L_15)
.L_15:
        /*003c*/ 	.word	0x00000000
        /*0040*/ 	.short	0x0001
        /*0042*/ 	.short	0x0004
        /*0044*/ 	.byte	0x00, 0xf0, 0x11, 0x00


	//----- nvinfo : EIATTR_KPARAM_INFO
	.align		4
.L_16:
        /*0048*/ 	.byte	0x04, 0x17
        /*004a*/ 	.short	(.L_18 - .L_17)
.L_17:
        /*004c*/ 	.word	0x00000000
        /*0050*/ 	.short	0x0000
        /*0052*/ 	.short	0x0000
        /*0054*/ 	.byte	0x00, 0xf0, 0x11, 0x00


	//----- nvinfo : EIATTR_SPARSE_MMA_MASK
	.align		4
.L_18:
        /*0058*/ 	.byte	0x03, 0x50
        /*005a*/ 	.short	0x0000


	//----- nvinfo : EIATTR_MAXREG_COUNT
	.align		4
        /*005c*/ 	.byte	0x03, 0x1b
        /*005e*/ 	.short	0x00ff


	//----- nvinfo : EIATTR_MERCURY_ISA_VERSION
	.align		4
        /*0060*/ 	.byte	0x03, 0x5f
        /*0062*/ 	.short	0x0101


	//----- nvinfo : EIATTR_VRC_CTA_INIT_COUNT
	.align		4
        /*0064*/ 	.byte	0x02, 0x4a
	.zero		1
	.zero		1


	//----- nvinfo : EIATTR_EXIT_INSTR_OFFSETS
	.align		4
        /*0068*/ 	.byte	0x04, 0x1c
        /*006a*/ 	.short	(.L_20 - .L_19)


	//   ....[0]....
.L_19:
        /*006c*/ 	.word	0x00000070


	//   ....[1]....
        /*0070*/ 	.word	0x00000ad0


	//----- nvinfo : EIATTR_CRS_STACK_SIZE
	.align		4
.L_20:
        /*0074*/ 	.byte	0x04, 0x1e
        /*0076*/ 	.short	(.L_22 - .L_21)
.L_21:
        /*0078*/ 	.word	0x00000000


	//----- nvinfo : EIATTR_CBANK_PARAM_SIZE
	.align		4
.L_22:
        /*007c*/ 	.byte	0x03, 0x19
        /*007e*/ 	.short	0x0020


	//----- nvinfo : EIATTR_PARAM_CBANK
	.align		4
        /*0080*/ 	.byte	0x04, 0x0a
        /*0082*/ 	.short	(.L_24 - .L_23)
	.align		4
.L_23:
        /*0084*/ 	.word	index@(.nv.constant0.sin_strided_float)
        /*0088*/ 	.short	0x0380
        /*008a*/ 	.short	0x0020


	//----- nvinfo : EIATTR_SW_WAR
	.align		4
.L_24:
        /*008c*/ 	.byte	0x04, 0x36
        /*008e*/ 	.short	(.L_26 - .L_25)
.L_25:
        /*0090*/ 	.word	0x00000008
.L_26:


//--------------------- .nv.callgraph             --------------------------
	.section	.nv.callgraph,"",@"SHT_CUDA_CALLGRAPH"
	.align	4
	.sectionentsize	8
	.align		4
        /*0000*/ 	.word	0x00000000
	.align		4
        /*0004*/ 	.word	0xffffffff
	.align		4
        /*0008*/ 	.word	0x00000000
	.align		4
        /*000c*/ 	.word	0xfffffffe
	.align		4
        /*0010*/ 	.word	0x00000000
	.align		4
        /*0014*/ 	.word	0xfffffffd
	.align		4
        /*0018*/ 	.word	0x00000000
	.align		4
        /*001c*/ 	.word	0xfffffffc


//--------------------- .nv.constant4             --------------------------
	.section	.nv.constant4,"a",@progbits
	.align	8
	.align		8
.nv.constant4:
        /*0000*/ 	.dword	__cudart_i2opi_f


//--------------------- .text.sin_strided_float   --------------------------
	.section	.text.sin_strided_float,"ax",@progbits
	.align	128
        .global         sin_strided_float
        .type           sin_strided_float,@function
        .size           sin_strided_float,(.L_x_9 - sin_strided_float)
        .other          sin_strided_float,@"STO_CUDA_ENTRY STV_DEFAULT"
sin_strided_float:
.text.sin_strided_float:
[----:B------:R-:W-:Y:S01]  /*0000*/  LDC R1, c[0x0][0x37c] ;  /* 0x0000df00ff017b82 */ /* 0x000fe20000000800 */
[----:B------:R-:W0:Y:S07]  /*0010*/  S2R R2, SR_TID.X ;  /* 0x0000000000027919 */ /* 0x000e2e0000002100 */
[----:B------:R-:W0:Y:S01]  /*0020*/  S2UR UR4, SR_CTAID.X ;  /* 0x00000000000479c3 */ /* 0x000e220000002500 */
[----:B------:R-:W1:Y:S07]  /*0030*/  LDCU UR5, c[0x0][0x380] ;  /* 0x00007000ff0577ac */ /* 0x000e6e0008000800 */
[----:B------:R-:W0:Y:S02]  /*0040*/  LDC R3, c[0x0][0x360] ;  /* 0x0000d800ff037b82 */ /* 0x000e240000000800 */
[----:B0-----:R-:W-:-:S05]  /*0050*/  IMAD R2, R3, UR4, R2 ;  /* 0x0000000403027c24 */ /* 0x001fca000f8e0202 */
[----:B-1----:R-:W-:-:S13]  /*0060*/  ISETP.GE.AND P0, PT, R2, UR5, PT ;  /* 0x0000000502007c0c */ /* 0x002fda000bf06270 */
[----:B------:R-:W-:Y:S05]  /*0070*/  @P0 EXIT ;  /* 0x000000000000094d */ /* 0x000fea0003800000 */
[----:B------:R-:W0:Y:S01]  /*0080*/  LDCU UR4, c[0x0][0x370] ;  /* 0x00006e00ff0477ac */ /* 0x000e220008000800 */
[----:B------:R-:W1:Y:S01]  /*0090*/  LDCU.64 UR6, c[0x0][0x358] ;  /* 0x00006b00ff0677ac */ /* 0x000e620008000a00 */
[----:B0-----:R-:W-:-:S07]  /*00a0*/  IMAD R3, R3, UR4, RZ ;  /* 0x0000000403037c24 */ /* 0x001fce000f8e02ff */
.L_x_7:
[----:B0-----:R-:W0:Y:S01]  /*00b0*/  LDCU UR4, c[0x0][0x384] ;  /* 0x00007080ff0477ac */ /* 0x001e220008000800 */
[----:B------:R-:W-:Y:S01]  /*00c0*/  BSSY.RECONVERGENT B0, `(.L_x_0) ;  /* 0x000009c000007945 */ /* 0x000fe20003800200 */
[----:B0-----:R-:W-:-:S13]  /*00d0*/  ISETP.GE.AND P0, PT, R2, UR4, PT ;  /* 0x0000000402007c0c */ /* 0x001fda000bf06270 */
[----:B------:R-:W-:Y:S05]  /*00e0*/  @!P0 BRA `(.L_x_1) ;  /* 0x0000000800648947 */ /* 0x000fea0003800000 */
[----:B------:R-:W0:Y:S01]  /*00f0*/  LDC R15, c[0x0][0x390] ;  /* 0x0000e400ff0f7b82 */ /* 0x000e220000000800 */
[----:B------:R-:W-:Y:S02]  /*0100*/  ISETP.GE.AND P2, PT, R2, RZ, PT ;  /* 0x000000ff0200720c */ /* 0x000fe40003f46270 */
[----:B0-----:R-:W-:-:S04]  /*0110*/  IABS R5, R15 ;  /* 0x0000000f00057213 */ /* 0x001fc80000000000 */
[----:B------:R-:W0:Y:S08]  /*0120*/  I2F.RP R0, R5 ;  /* 0x0000000500007306 */ /* 0x000e300000209400 */
[----:B0-----:R-:W0:Y:S02]  /*0130*/  MUFU.RCP R0, R0 ;  /* 0x0000000000007308 */ /* 0x001e240000001000 */
[----:B0-----:R-:W-:-:S06]  /*0140*/  VIADD R6, R0, 0xffffffe ;  /* 0x0ffffffe00067836 */ /* 0x001fcc0000000000 */
[----:B------:R0:W2:Y:S02]  /*0150*/  F2I.FTZ.U32.TRUNC.NTZ R7, R6 ;  /* 0x0000000600077305 */ /* 0x0000a4000021f000 */
[----:B0-----:R-:W-:Y:S02]  /*0160*/  IMAD.MOV.U32 R6, RZ, RZ, RZ ;  /* 0x000000ffff067224 */ /* 0x001fe400078e00ff */
[----:B--2---:R-:W-:-:S04]  /*0170*/  IMAD.MOV R8, RZ, RZ, -R7 ;  /* 0x000000ffff087224 */ /* 0x004fc800078e0a07 */
[----:B------:R-:W-:Y:S01]  /*0180*/  IMAD R9, R8, R5, RZ ;  /* 0x0000000508097224 */ /* 0x000fe200078e02ff */
[----:B------:R-:W-:-:S03]  /*0190*/  IABS R8, R2 ;  /* 0x0000000200087213 */ /* 0x000fc60000000000 */
[----:B------:R-:W-:-:S06]  /*01a0*/  IMAD.HI.U32 R7, R7, R9, R6 ;  /* 0x0000000907077227 */ /* 0x000fcc00078e0006 */
[----:B------:R-:W-:-:S04]  /*01b0*/  IMAD.HI.U32 R7, R7, R8, RZ ;  /* 0x0000000807077227 */ /* 0x000fc800078e00ff */
[----:B------:R-:W-:-:S04]  /*01c0*/  IMAD.MOV R7, RZ, RZ, -R7 ;  /* 0x000000ffff077224 */ /* 0x000fc800078e0a07 */
[----:B------:R-:W-:-:S05]  /*01d0*/  IMAD R0, R5, R7, R8 ;  /* 0x0000000705007224 */ /* 0x000fca00078e0208 */
[----:B------:R-:W-:-:S13]  /*01e0*/  ISETP.GT.U32.AND P0, PT, R5, R0, PT ;  /* 0x000000000500720c */ /* 0x000fda0003f04070 */
[----:B------:R-:W-:Y:S01]  /*01f0*/  @!P0 IMAD.IADD R0, R0, 0x1, -R5 ;  /* 0x0000000100008824 */ /* 0x000fe200078e0a05 */
[----:B------:R-:W-:-:S04]  /*0200*/  ISETP.NE.AND P0, PT, R15, RZ, PT ;  /* 0x000000ff0f00720c */ /* 0x000fc80003f05270 */
[----:B------:R-:W-:-:S13]  /*0210*/  ISETP.GT.U32.AND P1, PT, R5, R0, PT ;  /* 0x000000000500720c */ /* 0x000fda0003f24070 */
[----:B------:R-:W-:-:S05]  /*0220*/  @!P1 IADD3 R0, PT, PT, R0, -R5, RZ ;  /* 0x8000000500009210 */ /* 0x000fca0007ffe0ff */
[----:B------:R-:W-:Y:S01]  /*0230*/  @!P2 IMAD.MOV R0, RZ, RZ, -R0 ;  /* 0x000000ffff00a224 */ /* 0x000fe200078e0a00 */
[----:B------:R-:W-:-:S04]  /*0240*/  @!P0 LOP3.LUT R0, RZ, R15, RZ, 0x33, !PT ;  /* 0x0000000fff008212 */ /* 0x000fc800078e33ff */
[----:B------:R-:W-:-:S13]  /*0250*/  ISETP.NE.AND P0, PT, R0, RZ, PT ;  /* 0x000000ff0000720c */ /* 0x000fda0003f05270 */
[----:B------:R-:W-:Y:S05]  /*0260*/  @P0 BRA `(.L_x_1) ;  /* 0x0000000800040947 */ /* 0x000fea0003800000 */
[----:B------:R-:W0:Y:S02]  /*0270*/  LDC.64 R6, c[0x0][0x388] ;  /* 0x0000e200ff067b82 */ /* 0x000e240000000a00 */
[----:B0-----:R-:W-:-:S05]  /*0280*/  IMAD.WIDE R6, R2, 0x4, R6 ;  /* 0x0000000402067825 */ /* 0x001fca00078e0206 */
[----:B-1----:R-:W2:Y:S01]  /*0290*/  LDG.E R0, desc[UR6][R6.64] ;  /* 0x0000000606007981 */ /* 0x002ea2000c1e1900 */
[----:B------:R-:W-:Y:S01]  /*02a0*/  BSSY.RECONVERGENT B1, `(.L_x_2) ;  /* 0x0000069000017945 */ /* 0x000fe20003800200 */
[C---:B--2---:R-:W-:Y:S01]  /*02b0*/  FMUL R5, R0.reuse, 0.63661974668502807617 ;  /* 0x3f22f98300057820 */ /* 0x044fe20000400000 */
[----:B------:R-:W-:-:S05]  /*02c0*/  FSETP.GE.AND P0, PT, |R0|, 105615, PT ;  /* 0x47ce47800000780b */ /* 0x000fca0003f06200 */
[----:B------:R-:W0:Y:S02]  /*02d0*/  F2I.NTZ R5, R5 ;  /* 0x0000000500057305 */ /* 0x000e240000203100 */
[----:B0-----:R-:W-:-:S05]  /*02e0*/  I2FP.F32.S32 R9, R5 ;  /* 0x0000000500097245 */ /* 0x001fca0000201400 */
[----:B------:R-:W-:-:S04]  /*02f0*/  FFMA R8, R9, -1.5707962512969970703, R0 ;  /* 0xbfc90fda09087823 */ /* 0x000fc80000000000 */
[----:B------:R-:W-:-:S04]  /*0300*/  FFMA R8, R9, -7.5497894158615963534e-08, R8 ;  /* 0xb3a2216809087823 */ /* 0x000fc80000000008 */
[----:B------:R-:W-:Y:S01]  /*0310*/  FFMA R8, R9, -5.3903029534742383927e-15, R8 ;  /* 0xa7c234c509087823 */ /* 0x000fe20000000008 */
[----:B------:R-:W-:Y:S06]  /*0320*/  @!P0 BRA `(.L_x_3) ;  /* 0x0000000400808947 */ /* 0x000fec0003800000 */
[----:B------:R-:W-:-:S13]  /*0330*/  FSETP.NEU.AND P0, PT, |R0|, +INF , PT ;  /* 0x7f8000000000780b */ /* 0x000fda0003f0d200 */
[----:B------:R-:W-:Y:S01]  /*0340*/  @!P0 FMUL R8, RZ, R0 ;  /* 0x00000000ff088220 */ /* 0x000fe20000400000 */
[----:B------:R-:W-:Y:S01]  /*0350*/  @!P0 IMAD.MOV.U32 R5, RZ, RZ, RZ ;  /* 0x000000ffff058224 */ /* 0x000fe200078e00ff */
[----:B------:R-:W-:Y:S06]  /*0360*/  @!P0 BRA `(.L_x_3) ;  /* 0x0000000400708947 */ /* 0x000fec0003800000 */
[----:B------:R-:W-:Y:S01]  /*0370*/  IMAD.SHL.U32 R6, R0, 0x100, RZ ;  /* 0x0000010000067824 */ /* 0x000fe200078e00ff */
[----:B------:R-:W0:Y:S01]  /*0380*/  LDCU.64 UR8, c[0x4][URZ] ;  /* 0x01000000ff0877ac */ /* 0x000e220008000a00 */
[----:B------:R-:W-:Y:S02]  /*0390*/  IMAD.MOV.U32 R5, RZ, RZ, RZ ;  /* 0x000000ffff057224 */ /* 0x000fe400078e00ff */
[----:B------:R-:W-:Y:S01]  /*03a0*/  IMAD.MOV.U32 R16, RZ, RZ, RZ ;  /* 0x000000ffff107224 */ /* 0x000fe200078e00ff */
[----:B------:R-:W-:Y:S01]  /*03b0*/  LOP3.LUT R15, R6, 0x80000000, RZ, 0xfc, !PT ;  /* 0x80000000060f7812 */ /* 0x000fe200078efcff */
[----:B------:R-:W-:Y:S01]  /*03c0*/  UMOV UR5, URZ ;  /* 0x000000ff00057c82 */ /* 0x000fe20008000000 */
[----:B------:R-:W-:-:S05]  /*03d0*/  UMOV UR4, URZ ;  /* 0x000000ff00047c82 */ /* 0x000fca0008000000 */
.L_x_4:
[----:B0-----:R-:W-:Y:S01]  /*03e0*/  MOV R8, UR8 ;  /* 0x0000000800087c02 */ /* 0x001fe20008000f00 */
[----:B------:R-:W-:-:S05]  /*03f0*/  IMAD.U32 R9, RZ, RZ, UR9 ;  /* 0x00000009ff097e24 */ /* 0x000fca000f8e00ff */
[----:B------:R-:W2:Y:S01]  /*0400*/  LDG.E.CONSTANT R6, desc[UR6][R8.64] ;  /* 0x0000000608067981 */ /* 0x000ea2000c1e9900 */
[----:B------:R-:W-:Y:S01]  /*0410*/  UIADD3 UR4, UPT, UPT, UR4, 0x1, URZ ;  /* 0x0000000104047890 */ /* 0x000fe2000fffe0ff */
[C---:B------:R-:W-:Y:S01]  /*0420*/  ISETP.EQ.AND P0, PT, R16.reuse, RZ, PT ;  /* 0x000000ff1000720c */ /* 0x040fe20003f02270 */
[----:B------:R-:W-:Y:S01]  /*0430*/  UIADD3 UR8, UP1, UPT, UR8, 0x4, URZ ;  /* 0x0000000408087890 */ /* 0x000fe2000ff3e0ff */
[C---:B------:R-:W-:Y:S01]  /*0440*/  ISETP.EQ.AND P1, PT, R16.reuse, 0x4, PT ;  /* 0x000000041000780c */ /* 0x040fe20003f22270 */
[----:B------:R-:W-:Y:S01]  /*0450*/  UISETP.NE.AND UP0, UPT, UR4, 0x6, UPT ;  /* 0x000000060400788c */ /* 0x000fe2000bf05270 */
[C---:B------:R-:W-:Y:S01]  /*0460*/  ISETP.EQ.AND P2, PT, R16.reuse, 0x8, PT ;  /* 0x000000081000780c */ /* 0x040fe20003f42270 */
[----:B------:R-:W-:Y:S01]  /*0470*/  UIADD3.X UR9, UPT, UPT, URZ, UR9, URZ, UP1, !UPT ;  /* 0x00000009ff097290 */ /* 0x000fe20008ffe4ff */
[C---:B------:R-:W-:Y:S02]  /*0480*/  ISETP.EQ.AND P3, PT, R16.reuse, 0xc, PT ;  /* 0x0000000c1000780c */ /* 0x040fe40003f62270 */
[----:B------:R-:W-:-:S02]  /*0490*/  ISETP.EQ.AND P4, PT, R16, 0x10, PT ;  /* 0x000000101000780c */ /* 0x000fc40003f82270 */
[C---:B------:R-:W-:Y:S01]  /*04a0*/  ISETP.EQ.AND P5, PT, R16.reuse, 0x14, PT ;  /* 0x000000141000780c */ /* 0x040fe20003fa2270 */
[----:B------:R-:W-:Y:S02]  /*04b0*/  VIADD R16, R16, 0x4 ;  /* 0x0000000410107836 */ /* 0x000fe40000000000 */
[----:B--2---:R-:W-:-:S03]  /*04c0*/  IMAD.WIDE.U32 R6, R6, R15, RZ ;  /* 0x0000000f06067225 */ /* 0x004fc600078e00ff */
[----:B------:R-:W-:-:S04]  /*04d0*/  IADD3 R6, P6, PT, R6, R5, RZ ;  /* 0x0000000506067210 */ /* 0x000fc80007fde0ff */
[----:B------:R-:W-:Y:S01]  /*04e0*/  IADD3.X R5, PT, PT, R7, UR5, RZ, P6, !PT ;  /* 0x0000000507057c10 */ /* 0x000fe2000b7fe4ff */
[--C-:B------:R-:W-:Y:S01]  /*04f0*/  @P0 IMAD.MOV.U32 R4, RZ, RZ, R6.reuse ;  /* 0x000000ffff040224 */ /* 0x100fe200078e0006 */
[----:B------:R-:W-:Y:S01]  /*0500*/  @P4 MOV R11, R6 ;  /* 0x00000006000b4202 */ /* 0x000fe20000000f00 */
[--C-:B------:R-:W-:Y:S02]  /*0510*/  @P1 IMAD.MOV.U32 R13, RZ, RZ, R6.reuse ;  /* 0x000000ffff0d1224 */ /* 0x100fe400078e0006 */
[--C-:B------:R-:W-:Y:S02]  /*0520*/  @P2 IMAD.MOV.U32 R14, RZ, RZ, R6.reuse ;  /* 0x000000ffff0e2224 */ /* 0x100fe400078e0006 */
[--C-:B------:R-:W-:Y:S02]  /*0530*/  @P3 IMAD.MOV.U32 R10, RZ, RZ, R6.reuse ;  /* 0x000000ffff0a3224 */ /* 0x100fe400078e0006 */
[----:B------:R-:W-:Y:S01]  /*0540*/  @P5 IMAD.MOV.U32 R12, RZ, RZ, R6 ;  /* 0x000000ffff0c5224 */ /* 0x000fe200078e0006 */
[----:B------:R-:W-:Y:S06]  /*0550*/  BRA.U UP0, `(.L_x_4) ;  /* 0xfffffffd00a07547 */ /* 0x000fec000b83ffff */
[----:B------:R-:W-:Y:S01]  /*0560*/  SHF.R.U32.HI R6, RZ, 0x17, R0 ;  /* 0x00000017ff067819 */ /* 0x000fe20000011600 */
[----:B------:R-:W-:Y:S03]  /*0570*/  BSSY.RECONVERGENT B2, `(.L_x_5) ;  /* 0x0000029000027945 */ /* 0x000fe60003800200 */
[C---:B------:R-:W-:Y:S02]  /*0580*/  LOP3.LUT R7, R6.reuse, 0xe0, RZ, 0xc0, !PT ;  /* 0x000000e006077812 */ /* 0x040fe400078ec0ff */
[----:B------:R-:W-:-:S03]  /*0590*/  LOP3.LUT P6, RZ, R6, 0x1f, RZ, 0xc0, !PT ;  /* 0x0000001f06ff7812 */ /* 0x000fc600078cc0ff */
[----:B------:R-:W-:-:S05]  /*05a0*/  VIADD R7, R7, 0xffffff80 ;  /* 0xffffff8007077836 */ /* 0x000fca0000000000 */
[----:B------:R-:W-:-:S05]  /*05b0*/  SHF.R.U32.HI R7, RZ, 0x5, R7 ;  /* 0x00000005ff077819 */ /* 0x000fca0000011607 */
[----:B------:R-:W-:-:S05]  /*05c0*/  IMAD.U32 R9, R7, -0x4, RZ ;  /* 0xfffffffc07097824 */ /* 0x000fca00078e00ff */
[C---:B------:R-:W-:Y:S02]  /*05d0*/  ISETP.EQ.AND P3, PT, R9.reuse, -0x18, PT ;  /* 0xffffffe80900780c */ /* 0x040fe40003f62270 */
[C---:B------:R-:W-:Y:S02]  /*05e0*/  ISETP.EQ.AND P4, PT, R9.reuse, -0x14, PT ;  /* 0xffffffec0900780c */ /* 0x040fe40003f82270 */
[C---:B------:R-:W-:Y:S02]  /*05f0*/  ISETP.EQ.AND P2, PT, R9.reuse, -0x10, PT ;  /* 0xfffffff00900780c */ /* 0x040fe40003f42270 */
[C---:B------:R-:W-:Y:S02]  /*0600*/  ISETP.EQ.AND P1, PT, R9.reuse, -0xc, PT ;  /* 0xfffffff40900780c */ /* 0x040fe40003f22270 */
[C---:B------:R-:W-:Y:S02]  /*0610*/  ISETP.EQ.AND P0, PT, R9.reuse, -0x8, PT ;  /* 0xfffffff80900780c */ /* 0x040fe40003f02270 */
[----:B------:R-:W-:-:S03]  /*0620*/  ISETP.EQ.AND P5, PT, R9, RZ, PT ;  /* 0x000000ff0900720c */ /* 0x000fc60003fa2270 */
[----:B------:R-:W-:Y:S02]  /*0630*/  @P3 MOV R7, R4 ;  /* 0x0000000400073202 */ /* 0x000fe40000000f00 */
[C---:B------:R-:W-:Y:S01]  /*0640*/  ISETP.EQ.AND P3, PT, R9.reuse, -0x4, PT ;  /* 0xfffffffc0900780c */ /* 0x040fe20003f62270 */
[----:B------:R-:W-:Y:S02]  /*0650*/  @P4 IMAD.MOV.U32 R8, RZ, RZ, R4 ;  /* 0x000000ffff084224 */ /* 0x000fe400078e0004 */
[----:B------:R-:W-:Y:S01]  /*0660*/  @P4 IMAD.MOV.U32 R7, RZ, RZ, R13 ;  /* 0x000000ffff074224 */ /* 0x000fe200078e000d */
[----:B------:R-:W-:Y:S01]  /*0670*/  ISETP.EQ.AND P4, PT, R9, 0x4, PT ;  /* 0x000000040900780c */ /* 0x000fe20003f82270 */
[----:B------:R-:W-:Y:S02]  /*0680*/  @P2 IMAD.MOV.U32 R7, RZ, RZ, R14 ;  /* 0x000000ffff072224 */ /* 0x000fe400078e000e */
[----:B------:R-:W-:Y:S02]  /*0690*/  @P1 IMAD.MOV.U32 R7, RZ, RZ, R10 ;  /* 0x000000ffff071224 */ /* 0x000fe400078e000a */
[----:B------:R-:W-:-:S02]  /*06a0*/  @P0 IMAD.MOV.U32 R7, RZ, RZ, R11 ;  /* 0x000000ffff070224 */ /* 0x000fc400078e000b */
[----:B------:R-:W-:Y:S01]  /*06b0*/  @P2 IMAD.MOV.U32 R8, RZ, RZ, R13 ;  /* 0x000000ffff082224 */ /* 0x000fe200078e000d */
[----:B------:R-:W-:Y:S01]  /*06c0*/  @P1 MOV R8, R14 ;  /* 0x0000000e00081202 */ /* 0x000fe20000000f00 */
[----:B------:R-:W-:Y:S01]  /*06d0*/  @P0 IMAD.MOV.U32 R8, RZ, RZ, R10 ;  /* 0x000000ffff080224 */ /* 0x000fe200078e000a */
[----:B------:R-:W-:Y:S01]  /*06e0*/  @P3 MOV R7, R12 ;  /* 0x0000000c00073202 */ /* 0x000fe20000000f00 */
[----:B------:R-:W-:Y:S02]  /*06f0*/  @P5 IMAD.MOV.U32 R7, RZ, RZ, R5 ;  /* 0x000000ffff075224 */ /* 0x000fe400078e0005 */
[----:B------:R-:W-:Y:S02]  /*0700*/  @P3 IMAD.MOV.U32 R8, RZ, RZ, R11 ;  /* 0x000000ffff083224 */ /* 0x000fe400078e000b */
[----:B------:R-:W-:Y:S02]  /*0710*/  @P5 IMAD.MOV.U32 R8, RZ, RZ, R12 ;  /* 0x000000ffff085224 */ /* 0x000fe400078e000c */
[----:B------:R-:W-:-:S02]  /*0720*/  @P4 IMAD.MOV.U32 R8, RZ, RZ, R5 ;  /* 0x000000ffff084224 */ /* 0x000fc400078e0005 */
[----:B------:R-:W-:Y:S01]  /*0730*/  IMAD.MOV.U32 R15, RZ, RZ, R7 ;  /* 0x000000ffff0f7224 */ /* 0x000fe200078e0007 */
[----:B------:R-:W-:Y:S06]  /*0740*/  @!P6 BRA `(.L_x_6) ;  /* 0x00000000002ce947 */ /* 0x000fec0003800000 */
[----:B------:R-:W-:Y:S01]  /*0750*/  @P2 MOV R7, R4 ;  /* 0x0000000400072202 */ /* 0x000fe20000000f00 */
[----:B------:R-:W-:Y:S01]  /*0760*/  @P1 IMAD.MOV.U32 R7, RZ, RZ, R13 ;  /* 0x000000ffff071224 */ /* 0x000fe200078e000d */
[----:B------:R-:W-:Y:S01]  /*0770*/  LOP3.LUT R6, R6, 0x1f, RZ, 0xc0, !PT ;  /* 0x0000001f06067812 */ /* 0x000fe200078ec0ff */
[----:B------:R-:W-:Y:S01]  /*0780*/  @P0 IMAD.MOV.U32 R7, RZ, RZ, R14 ;  /* 0x000000ffff070224 */ /* 0x000fe200078e000e */
[----:B------:R-:W-:Y:S01]  /*0790*/  ISETP.EQ.AND P0, PT, R9, 0x8, PT ;  /* 0x000000080900780c */ /* 0x000fe20003f02270 */
[----:B------:R-:W-:Y:S01]  /*07a0*/  @P3 IMAD.MOV.U32 R7, RZ, RZ, R10 ;  /* 0x000000ffff073224 */ /* 0x000fe200078e000a */
[----:B------:R-:W-:Y:S01]  /*07b0*/  SHF.L.W.U32.HI R15, R8, R6, R15 ;  /* 0x00000006080f7219 */ /* 0x000fe20000010e0f */
[----:B------:R-:W-:Y:S01]  /*07c0*/  @P5 IMAD.MOV.U32 R7, RZ, RZ, R11 ;  /* 0x000000ffff075224 */ /* 0x000fe200078e000b */
[----:B------:R-:W-:-:S09]  /*07d0*/  @P4 MOV R7, R12 ;  /* 0x0000000c00074202 */ /* 0x000fd20000000f00 */
[----:B------:R-:W-:-:S05]  /*07e0*/  @P0 IMAD.MOV.U32 R7, RZ, RZ, R5 ;  /* 0x000000ffff070224 */ /* 0x000fca00078e0005 */
[----:B------:R-:W-:-:S07]  /*07f0*/  SHF.L.W.U32.HI R8, R7, R6, R8 ;  /* 0x0000000607087219 */ /* 0x000fce0000010e08 */
.L_x_6:
[----:B------:R-:W-:Y:S05]  /*0800*/  BSYNC.RECONVERGENT B2 ;  /* 0x0000000000027941 */ /* 0x000fea0003800200 */
.L_x_5:
[C---:B------:R-:W-:Y:S01]  /*0810*/  SHF.L.W.U32.HI R16, R8.reuse, 0x2, R15 ;  /* 0x0000000208107819 */ /* 0x040fe20000010e0f */
[----:B------:R-:W-:Y:S01]  /*0820*/  IMAD.SHL.U32 R8, R8, 0x4, RZ ;  /* 0x0000000408087824 */ /* 0x000fe200078e00ff */
[----:B------:R-:W-:Y:S01]  /*0830*/  UMOV UR4, 0x54442d19 ;  /* 0x54442d1900047882 */ /* 0x000fe20000000000 */
[----:B------:R-:W-:Y:S01]  /*0840*/  UMOV UR5, 0x3bf921fb ;  /* 0x3bf921fb00057882 */ /* 0x000fe20000000000 */
[----:B------:R-:W-:Y:S02]  /*0850*/  SHF.R.S32.HI R5, RZ, 0x1f, R16 ;  /* 0x0000001fff057819 */ /* 0x000fe40000011410 */
[----:B------:R-:W-:Y:S02]  /*0860*/  ISETP.GE.AND P0, PT, R0, RZ, PT ;  /* 0x000000ff0000720c */ /* 0x000fe40003f06270 */
[C---:B------:R-:W-:Y:S02]  /*0870*/  LOP3.LUT R8, R5.reuse, R8, RZ, 0x3c, !PT ;  /* 0x0000000805087212 */ /* 0x040fe400078e3cff */
[----:B------:R-:W-:-:S02]  /*0880*/  LOP3.LUT R9, R5, R16, RZ, 0x3c, !PT ;  /* 0x0000001005097212 */ /* 0x000fc400078e3cff */
[----:B------:R-:W-:Y:S02]  /*0890*/  SHF.R.U32.HI R5, RZ, 0x1e, R15 ;  /* 0x0000001eff057819 */ /* 0x000fe4000001160f */
[----:B------:R-:W0:Y:S01]  /*08a0*/  I2F.F64.S64 R6, R8 ;  /* 0x0000000800067312 */ /* 0x000e220000301c00 */
[C---:B------:R-:W-:Y:S02]  /*08b0*/  LOP3.LUT R0, R16.reuse, R0, RZ, 0x3c, !PT ;  /* 0x0000000010007212 */ /* 0x040fe400078e3cff */
[----:B------:R-:W-:Y:S02]  /*08c0*/  LEA.HI R5, R16, R5, RZ, 0x1 ;  /* 0x0000000510057211 */ /* 0x000fe400078f08ff */
[----:B------:R-:W-:-:S03]  /*08d0*/  ISETP.GE.AND P1, PT, R0, RZ, PT ;  /* 0x000000ff0000720c */ /* 0x000fc60003f26270 */
[----:B------:R-:W-:-:S04]  /*08e0*/  IMAD.MOV R0, RZ, RZ, -R5 ;  /* 0x000000ffff007224 */ /* 0x000fc800078e0a05 */
[----:B------:R-:W-:Y:S01]  /*08f0*/  @!P0 IMAD.MOV.U32 R5, RZ, RZ, R0 ;  /* 0x000000ffff058224 */ /* 0x000fe200078e0000 */
[----:B0-----:R-:W-:-:S10]  /*0900*/  DMUL R6, R6, UR4 ;  /* 0x0000000406067c28 */ /* 0x001fd40008000000 */
[----:B------:R-:W0:Y:S02]  /*0910*/  F2F.F32.F64 R6, R6 ;  /* 0x0000000600067310 */ /* 0x000e240000301000 */
[----:B0-----:R-:W-:-:S07]  /*0920*/  FSEL R8, -R6, R6, !P1 ;  /* 0x0000000606087208 */ /* 0x001fce0004800100 */
.L_x_3:
[----:B------:R-:W-:Y:S05]  /*0930*/  BSYNC.RECONVERGENT B1 ;  /* 0x0000000000017941 */ /* 0x000fea0003800200 */
.L_x_2:
[----:B------:R-:W-:Y:S01]  /*0940*/  MOV R0, 0x37cbac00 ;  /* 0x37cbac0000007802 */ /* 0x000fe20000000f00 */
[----:B------:R-:W-:Y:S01]  /*0950*/  FMUL R9, R8, R8 ;  /* 0x0000000808097220 */ /* 0x000fe20000400000 */
[----:B------:R-:W-:Y:S01]  /*0960*/  LOP3.LUT R15, R5, 0x1, RZ, 0xc0, !PT ;  /* 0x00000001050f7812 */ /* 0x000fe200078ec0ff */
[----:B------:R-:W0:Y:S01]  /*0970*/  LDC.64 R6, c[0x0][0x398] ;  /* 0x0000e600ff067b82 */ /* 0x000e220000000a00 */
[----:B------:R-:W-:Y:S02]  /*0980*/  IMAD.MOV.U32 R16, RZ, RZ, 0x3d2aaabb ;  /* 0x3d2aaabbff107424 */ /* 0x000fe400078e00ff */
[----:B------:R-:W-:Y:S01]  /*0990*/  FFMA R0, R9, R0, -0.0013887860113754868507 ;  /* 0xbab607ed09007423 */ /* 0x000fe20000000000 */
[----:B------:R-:W-:Y:S01]  /*09a0*/  ISETP.NE.U32.AND P0, PT, R15, 0x1, PT ;  /* 0x000000010f00780c */ /* 0x000fe20003f05070 */
[----:B------:R-:W-:Y:S01]  /*09b0*/  IMAD.MOV.U32 R15, RZ, RZ, 0x3effffff ;  /* 0x3effffffff0f7424 */ /* 0x000fe200078e00ff */
[----:B------:R-:W-:Y:S02]  /*09c0*/  LOP3.LUT P1, RZ, R5, 0x2, RZ, 0xc0, !PT ;  /* 0x0000000205ff7812 */ /* 0x000fe4000782c0ff */
[----:B------:R-:W-:-:S02]  /*09d0*/  FSEL R0, R0, -0.00019574658654164522886, !P0 ;  /* 0xb94d415300007808 */ /* 0x000fc40004000000 */
[----:B------:R-:W-:Y:S02]  /*09e0*/  FSEL R16, R16, 0.0083327032625675201416, !P0 ;  /* 0x3c0885e410107808 */ /* 0x000fe40004000000 */
[----:B------:R-:W-:-:S03]  /*09f0*/  FSEL R5, -R15, -0.16666662693023681641, !P0 ;  /* 0xbe2aaaa80f057808 */ /* 0x000fc60004000100 */
[----:B------:R-:W-:Y:S01]  /*0a00*/  FFMA R16, R9, R0, R16 ;  /* 0x0000000009107223 */ /* 0x000fe20000000010 */
[----:B------:R-:W-:-:S03]  /*0a10*/  FSEL R0, R8, 1, P0 ;  /* 0x3f80000008007808 */ /* 0x000fc60000000000 */
[C---:B------:R-:W-:Y:S02]  /*0a20*/  FFMA R5, R9.reuse, R16, R5 ;  /* 0x0000001009057223 */ /* 0x040fe40000000005 */
[----:B------:R-:W-:-:S04]  /*0a30*/  FFMA R9, R9, R0, RZ ;  /* 0x0000000009097223 */ /* 0x000fc800000000ff */
[----:B------:R-:W-:Y:S01]  /*0a40*/  FFMA R5, R9, R5, R0 ;  /* 0x0000000509057223 */ /* 0x000fe20000000000 */
[----:B0-----:R-:W-:-:S04]  /*0a50*/  IMAD.WIDE R6, R2, 0x4, R6 ;  /* 0x0000000402067825 */ /* 0x001fc800078e0206 */
[----:B------:R-:W-:-:S05]  /*0a60*/  @P1 FADD R5, RZ, -R5 ;  /* 0x80000005ff051221 */ /* 0x000fca0000000000 */
[----:B------:R0:W-:Y:S02]  /*0a70*/  STG.E desc[UR6][R6.64], R5 ;  /* 0x0000000506007986 */ /* 0x0001e4000c101906 */
.L_x_1:
[----:B-1----:R-:W-:Y:S05]  /*0a80*/  BSYNC.RECONVERGENT B0 ;  /* 0x0000000000007941 */ /* 0x002fea0003800200 */
.L_x_0:
[----:B------:R-:W1:Y:S01]  /*0a90*/  LDCU UR4, c[0x0][0x380] ;  /* 0x00007000ff0477ac */ /* 0x000e620008000800 */
[----:B------:R-:W-:-:S05]  /*0aa0*/  IMAD.IADD R2, R3, 0x1, R2 ;  /* 0x0000000103027824 */ /* 0x000fca00078e0202 */
[----:B-1----:R-:W-:-:S13]  /*0ab0*/  ISETP.GE.AND P0, PT, R2, UR4, PT ;  /* 0x0000000402007c0c */ /* 0x002fda000bf06270 */
[----:B------:R-:W-:Y:S05]  /*0ac0*/  @!P0 BRA `(.L_x_7) ;  /* 0xfffffff400788947 */ /* 0x000fea000383ffff */
[----:B------:R-:W-:Y:S05]  /*0ad0*/  EXIT ;  /* 0x000000000000794d */ /* 0x000fea0003800000 */
.L_x_8:
[----:B------:R-:W-:-:S00]  /*0ae0*/  BRA `(.L_x_8) ;  /* 0xfffffffc00fc7947 */ /* 0x000fc0000383ffff */
[----:B------:R-:W-:-:S00]  /*0af0*/  NOP ;  /* 0x0000000000007918 */ /* 0x000fc00000000000 */
        /* <DEDUP_REMOVED lines=8> */
.L_x_9:


//--------------------- .nv.global.init           --------------------------
	.section	.nv.global.init,"aw",@progbits
	.align	4
.nv.global.init:
	.type		__cudart_i2opi_f,@object
	.size		__cudart_i2opi_f,(.L_0 - __cudart_i2opi_f)
__cudart_i2opi_f:
        /*0000*/ 	.byte	0x41, 0x90, 0x43, 0x3c, 0x99, 0x95, 0x62, 0xdb, 0xc0, 0xdd, 0x34, 0xf5, 0xd1, 0x57, 0x27, 0xfc
        /*0010*/ 	.byte	0x29, 0x15, 0x44, 0x4e, 0x6e, 0x83, 0xf9, 0xa2
.L_0:


//--------------------- .nv.shared.reserved.0     --------------------------
	.section	.nv.shared.reserved.0,"aw",@nobits
	.weak		__nv_reservedSMEM_offset_0_alias
	.size		__nv_reservedSMEM_offset_0_alias, 0, 64
	.other		__nv_reservedSMEM_offset_0_alias,@"STO_CUDA_RESERVED_SHARED STV_DEFAULT"
__nv_reservedSMEM_offset_0_alias:
	.zero		0
	.zero		64


//--------------------- .nv.constant0.sin_strided_float --------------------------
	.section	.nv.constant0.sin_strided_float,"a",@progbits
	.sectionflags	@""
	.align	4
.nv.constant0.sin_strided_float:
	.zero		928


//--------------------- SYMBOLS --------------------------

	.type		.nv.reservedSmem.offset0,@object
	.size		.nv.reservedSmem.offset0,0x4
